//
// Generated by NVIDIA NVVM Compiler
//
// Compiler Build ID: CL-36424714
// Cuda compilation tools, release 13.0, V13.0.88
// Based on NVVM 20.0.0
//

.version 9.0
.target sm_100
.address_size 64

	// .globl	_Z12mandelKernelffffPiiii

.visible .entry _Z12mandelKernelffffPiiii(
	.param .f32 _Z12mandelKernelffffPiiii_param_0,
	.param .f32 _Z12mandelKernelffffPiiii_param_1,
	.param .f32 _Z12mandelKernelffffPiiii_param_2,
	.param .f32 _Z12mandelKernelffffPiiii_param_3,
	.param .u64 .ptr .align 1 _Z12mandelKernelffffPiiii_param_4,
	.param .u32 _Z12mandelKernelffffPiiii_param_5,
	.param .u32 _Z12mandelKernelffffPiiii_param_6,
	.param .u32 _Z12mandelKernelffffPiiii_param_7
)
{
	.reg .pred 	%p<4>;
	.reg .b32 	%r<20>;
	.reg .b32 	%f<26>;
	.reg .b64 	%rd<5>;

	ld.param.f32 	%f9, [_Z12mandelKernelffffPiiii_param_0];
	ld.param.f32 	%f10, [_Z12mandelKernelffffPiiii_param_1];
	ld.param.f32 	%f11, [_Z12mandelKernelffffPiiii_param_2];
	ld.param.f32 	%f12, [_Z12mandelKernelffffPiiii_param_3];
	ld.param.u64 	%rd1, [_Z12mandelKernelffffPiiii_param_4];
	ld.param.u32 	%r6, [_Z12mandelKernelffffPiiii_param_5];
	ld.param.u32 	%r9, [_Z12mandelKernelffffPiiii_param_6];
	ld.param.u32 	%r7, [_Z12mandelKernelffffPiiii_param_7];
	mov.u32 	%r10, %ctaid.y;
	mov.u32 	%r11, %ntid.y;
	mov.u32 	%r12, %tid.y;
	mad.lo.s32 	%r1, %r10, %r11, %r12;
	mov.u32 	%r13, %ctaid.x;
	mov.u32 	%r14, %ntid.x;
	mov.u32 	%r15, %tid.x;
	mad.lo.s32 	%r2, %r13, %r14, %r15;
	sub.f32 	%f13, %f9, %f11;
	cvt.rn.f32.s32 	%f14, %r6;
	div.rn.f32 	%f15, %f13, %f14;
	sub.f32 	%f16, %f10, %f12;
	cvt.rn.f32.s32 	%f17, %r9;
	div.rn.f32 	%f18, %f16, %f17;
	cvt.rn.f32.s32 	%f19, %r2;
	fma.rn.f32 	%f1, %f15, %f19, %f11;
	cvt.rn.f32.u32 	%f20, %r1;
	fma.rn.f32 	%f2, %f18, %f20, %f12;
	setp.lt.s32 	%p1, %r7, 1;
	mov.b32 	%r19, 0;
	@%p1 bra 	$L__BB0_4;
	mov.b32 	%r18, 0;
	mov.f32 	%f24, %f2;
	mov.f32 	%f25, %f1;
$L__BB0_2:
	mul.f32 	%f5, %f25, %f25;
	mul.f32 	%f6, %f24, %f24;
	add.f32 	%f21, %f5, %f6;
	setp.gt.f32 	%p2, %f21, 0f40800000;
	mov.u32 	%r19, %r18;
	@%p2 bra 	$L__BB0_4;
	sub.f32 	%f22, %f5, %f6;
	add.f32 	%f23, %f25, %f25;
	add.f32 	%f25, %f1, %f22;
	fma.rn.f32 	%f24, %f23, %f24, %f2;
	add.s32 	%r18, %r18, 1;
	setp.ne.s32 	%p3, %r18, %r7;
	mov.u32 	%r19, %r7;
	@%p3 bra 	$L__BB0_2;
$L__BB0_4:
	cvta.to.global.u64 	%rd2, %rd1;
	mad.lo.s32 	%r17, %r6, %r1, %r2;
	mul.wide.s32 	%rd3, %r17, 4;
	add.s64 	%rd4, %rd2, %rd3;
	st.global.u32 	[%rd4], %r19;
	ret;

}


// ===== COMPILED SASS (sm_100) =====

	.target	sm_100

	.elftype	@"ET_EXEC"


//--------------------- .note.nv.tkinfo           --------------------------
	.section	.note.nv.tkinfo,"",@"SHT_NOTE"
	.sectionflags	@"SHF_NOTE_NV_TKINFO"
	.tkinfo
        /*0018*/ 	.word	0x00000002
        /*0030*/ 	.string	""
        /*0030*/ 	.string	"ptxas"
        /*0030*/ 	.string	"Cuda compilation tools, release 13.0, V13.0.88"
        /*0030*/ 	.string	"Build cuda_13.0.r13.0/compiler.36424714_0"
        /*0030*/ 	.string	"-arch sm_100 -m 64 "



//--------------------- .note.nv.cuinfo           --------------------------
	.section	.note.nv.cuinfo,"",@"SHT_NOTE"
	.sectionflags	@"SHF_NOTE_NV_CUINFO"
        /*0018*/ 	.short	0x0002
        /*001a*/ 	.short	0x0064
        /*001c*/ 	.short	0x0082
	.zero		2


//--------------------- .nv.info                  --------------------------
	.section	.nv.info,"",@"SHT_CUDA_INFO"
	.align	4


	//----- nvinfo : EIATTR_REGCOUNT
	.align		4
        /*0000*/ 	.byte	0x04, 0x2f
        /*0002*/ 	.short	(.L_1 - .L_0)
	.align		4
.L_0:
        /*0004*/ 	.word	index@(_Z12mandelKernelffffPiiii)
        /*0008*/ 	.word	0x00000011


	//----- nvinfo : EIATTR_FRAME_SIZE
	.align		4
.L_1:
        /*000c*/ 	.byte	0x04, 0x11
        /*000e*/ 	.short	(.L_3 - .L_2)
	.align		4
.L_2:
        /*0010*/ 	.word	index@($__internal_0_$__cuda_sm3x_div_rn_noftz_f32_slowpath)
        /*0014*/ 	.word	0x00000000


	//----- nvinfo : EIATTR_FRAME_SIZE
	.align		4
.L_3:
        /*0018*/ 	.byte	0x04, 0x11
        /*001a*/ 	.short	(.L_5 - .L_4)
	.align		4
.L_4:
        /*001c*/ 	.word	index@(_Z12mandelKernelffffPiiii)
        /*0020*/ 	.word	0x00000000


	//----- nvinfo : EIATTR_MIN_STACK_SIZE
	.align		4
.L_5:
        /*0024*/ 	.byte	0x04, 0x12
        /*0026*/ 	.short	(.L_7 - .L_6)
	.align		4
.L_6:
        /*0028*/ 	.word	index@(_Z12mandelKernelffffPiiii)
        /*002c*/ 	.word	0x00000000
.L_7:


//--------------------- .nv.compat                --------------------------
	.section	.nv.compat,"",@"SHT_CUDA_COMPAT_INFO"
	.align	4
        /*0000*/ 	.byte	0x02, 0x09, 0x00, 0x00, 0x02, 0x02, 0x01, 0x00, 0x02, 0x05, 0x05, 0x00, 0x03, 0x07, 0x01, 0x01
        /*0010*/ 	.byte	0x02, 0x03, 0x00, 0x00, 0x02, 0x06, 0x01, 0x00, 0x04, 0x0b, 0x08, 0x00, 0x01, 0x00, 0x00, 0x00
        /*0020*/ 	.byte	0x00, 0x00, 0x00, 0x00


//--------------------- .nv.info._Z12mandelKernelffffPiiii --------------------------
	.section	.nv.info._Z12mandelKernelffffPiiii,"",@"SHT_CUDA_INFO"
	.sectionflags	@""
	.align	4


	//----- nvinfo : EIATTR_CUDA_API_VERSION
	.align		4
        /*0000*/ 	.byte	0x04, 0x37
        /*0002*/ 	.short	(.L_9 - .L_8)
.L_8:
        /*0004*/ 	.word	0x00000082


	//----- nvinfo : EIATTR_KPARAM_INFO
	.align		4
.L_9:
        /*0008*/ 	.byte	0x04, 0x17
        /*000a*/ 	.short	(.L_11 - .L_10)
.L_10:
        /*000c*/ 	.word	0x00000000
        /*0010*/ 	.short	0x0007
        /*0012*/ 	.short	0x0020
        /*0014*/ 	.byte	0x00, 0xf0, 0x11, 0x00


	//----- nvinfo : EIATTR_KPARAM_INFO
	.align		4
.L_11:
        /*0018*/ 	.byte	0x04, 0x17
        /*001a*/ 	.short	(.L_13 - .L_12)
.L_12:
        /*001c*/ 	.word	0x00000000
        /*0020*/ 	.short	0x0006
        /*0022*/ 	.short	0x001c
        /*0024*/ 	.byte	0x00, 0xf0, 0x11, 0x00


	//----- nvinfo : EIATTR_KPARAM_INFO
	.align		4
.L_13:
        /*0028*/ 	.byte	0x04, 0x17
        /*002a*/ 	.short	(.L_15 - .L_14)
.L_14:
        /*002c*/ 	.word	0x00000000
        /*0030*/ 	.short	0x0005
        /*0032*/ 	.short	0x0018
        /*0034*/ 	.byte	0x00, 0xf0, 0x11, 0x00


	//----- nvinfo : EIATTR_KPARAM_INFO
	.align		4
.L_15:
        /*0038*/ 	.byte	0x04, 0x17
        /*003a*/ 	.short	(.L_17 - .L_16)
.L_16:
        /*003c*/ 	.word	0x00000000
        /*0040*/ 	.short	0x0004
        /*0042*/ 	.short	0x0010
        /*0044*/ 	.byte	0x00, 0xf5, 0x21, 0x00


	//----- nvinfo : EIATTR_KPARAM_INFO
	.align		4
.L_17:
        /*0048*/ 	.byte	0x04, 0x17
        /*004a*/ 	.short	(.L_19 - .L_18)
.L_18:
        /*004c*/ 	.word	0x00000000
        /*0050*/ 	.short	0x0003
        /*0052*/ 	.short	0x000c
        /*0054*/ 	.byte	0x00, 0xf0, 0x11, 0x00


	//----- nvinfo : EIATTR_KPARAM_INFO
	.align		4
.L_19:
        /*0058*/ 	.byte	0x04, 0x17
        /*005a*/ 	.short	(.L_21 - .L_20)
.L_20:
        /*005c*/ 	.word	0x00000000
        /*0060*/ 	.short	0x0002
        /*0062*/ 	.short	0x0008
        /*0064*/ 	.byte	0x00, 0xf0, 0x11, 0x00


	//----- nvinfo : EIATTR_KPARAM_INFO
	.align		4
.L_21:
        /*0068*/ 	.byte	0x04, 0x17
        /*006a*/ 	.short	(.L_23 - .L_22)
.L_22:
        /*006c*/ 	.word	0x00000000
        /*0070*/ 	.short	0x0001
        /*0072*/ 	.short	0x0004
        /*0074*/ 	.byte	0x00, 0xf0, 0x11, 0x00


	//----- nvinfo : EIATTR_KPARAM_INFO
	.align		4
.L_23:
        /*0078*/ 	.byte	0x04, 0x17
        /*007a*/ 	.short	(.L_25 - .L_24)
.L_24:
        /*007c*/ 	.word	0x00000000
        /*0080*/ 	.short	0x0000
        /*0082*/ 	.short	0x0000
        /*0084*/ 	.byte	0x00, 0xf0, 0x11, 0x00


	//----- nvinfo : EIATTR_SPARSE_MMA_MASK
	.align		4
.L_25:
        /*0088*/ 	.byte	0x03, 0x50
        /*008a*/ 	.short	0x0000


	//----- nvinfo : EIATTR_MAXREG_COUNT
	.align		4
        /*008c*/ 	.byte	0x03, 0x1b
        /*008e*/ 	.short	0x00ff


	//----- nvinfo : EIATTR_MERCURY_ISA_VERSION
	.align		4
        /*0090*/ 	.byte	0x03, 0x5f
        /*0092*/ 	.short	0x0101


	//----- nvinfo : EIATTR_VRC_CTA_INIT_COUNT
	.align		4
        /*0094*/ 	.byte	0x02, 0x4a
	.zero		1
	.zero		1


	//----- nvinfo : EIATTR_EXIT_INSTR_OFFSETS
	.align		4
        /*0098*/ 	.byte	0x04, 0x1c
        /*009a*/ 	.short	(.L_27 - .L_26)


	//   ....[0]....
.L_26:
        /*009c*/ 	.word	0x000004c0


	//----- nvinfo : EIATTR_CRS_STACK_SIZE
	.align		4
.L_27:
        /*00a0*/ 	.byte	0x04, 0x1e
        /*00a2*/ 	.short	(.L_29 - .L_28)
.L_28:
        /*00a4*/ 	.word	0x00000000


	//----- nvinfo : EIATTR_CBANK_PARAM_SIZE
	.align		4
.L_29:
        /*00a8*/ 	.byte	0x03, 0x19
        /*00aa*/ 	.short	0x0024


	//----- nvinfo : EIATTR_PARAM_CBANK
	.align		4
        /*00ac*/ 	.byte	0x04, 0x0a
        /*00ae*/ 	.short	(.L_31 - .L_30)
	.align		4
.L_30:
        /*00b0*/ 	.word	index@(.nv.constant0._Z12mandelKernelffffPiiii)
        /*00b4*/ 	.short	0x0380
        /*00b6*/ 	.short	0x0024


	//----- nvinfo : EIATTR_SW_WAR
	.align		4
.L_31:
        /*00b8*/ 	.byte	0x04, 0x36
        /*00ba*/ 	.short	(.L_33 - .L_32)
.L_32:
        /*00bc*/ 	.word	0x00000008
.L_33:


//--------------------- .nv.callgraph             --------------------------
	.section	.nv.callgraph,"",@"SHT_CUDA_CALLGRAPH"
	.align	4
	.sectionentsize	8
	.align		4
        /*0000*/ 	.word	0x00000000
	.align		4
        /*0004*/ 	.word	0xffffffff
	.align		4
        /*0008*/ 	.word	0x00000000
	.align		4
        /*000c*/ 	.word	0xfffffffe
	.align		4
        /*0010*/ 	.word	0x00000000
	.align		4
        /*0014*/ 	.word	0xfffffffd
	.align		4
        /*0018*/ 	.word	0x00000000
	.align		4
        /*001c*/ 	.word	0xfffffffc


//--------------------- .text._Z12mandelKernelffffPiiii --------------------------
	.section	.text._Z12mandelKernelffffPiiii,"ax",@progbits
	.align	128
        .global         _Z12mandelKernelffffPiiii
        .type           _Z12mandelKernelffffPiiii,@function
        .size           _Z12mandelKernelffffPiiii,(.L_x_14 - _Z12mandelKernelffffPiiii)
        .other          _Z12mandelKernelffffPiiii,@"STO_CUDA_ENTRY STV_DEFAULT"
_Z12mandelKernelffffPiiii:
.text._Z12mandelKernelffffPiiii:
[----:B------:R-:W-:Y:S01]  /*0000*/  LDC R1, c[0x0][0x37c] ;  /* 0x0000df00ff017b82 */ /* 0x000fe20000000800 */
[----:B------:R-:W0:Y:S07]  /*0010*/  LDCU UR4, c[0x0][0x398] ;  /* 0x00007300ff0477ac */ /* 0x000e2e0008000800 */
[----:B------:R-:W1:Y:S01]  /*0020*/  LDC R0, c[0x0][0x388] ;  /* 0x0000e200ff007b82 */ /* 0x000e620000000800 */
[----:B------:R-:W2:Y:S01]  /*0030*/  S2R R9, SR_TID.Y ;  /* 0x0000000000097919 */ /* 0x000ea20000002200 */
[----:B------:R-:W1:Y:S01]  /*0040*/  LDCU UR6, c[0x0][0x380] ;  /* 0x00007000ff0677ac */ /* 0x000e620008000800 */
[----:B------:R-:W3:Y:S05]  /*0050*/  S2R R11, SR_TID.X ;  /* 0x00000000000b7919 */ /* 0x000eea0000002100 */
[----:B------:R-:W2:Y:S08]  /*0060*/  LDC R8, c[0x0][0x364] ;  /* 0x0000d900ff087b82 */ /* 0x000eb00000000800 */
[----:B------:R-:W-:Y:S01]  /*0070*/  S2UR UR5, SR_CTAID.X ;  /* 0x00000000000579c3 */ /* 0x000fe20000002500 */
[----:B0-----:R-:W-:-:S04]  /*0080*/  I2FP.F32.S32 R3, UR4 ;  /* 0x0000000400037c45 */ /* 0x001fc80008201400 */
[----:B------:R-:W0:Y:S03]  /*0090*/  MUFU.RCP R2, R3 ;  /* 0x0000000300027308 */ /* 0x000e260000001000 */
[----:B------:R-:W2:Y:S01]  /*00a0*/  S2UR UR4, SR_CTAID.Y ;  /* 0x00000000000479c3 */ /* 0x000ea20000002600 */
[----:B-1----:R-:W-:-:S04]  /*00b0*/  FADD R0, -R0, UR6 ;  /* 0x0000000600007e21 */ /* 0x002fc80008000100 */
[----:B------:R-:W1:Y:S03]  /*00c0*/  FCHK P0, R0, R3 ;  /* 0x0000000300007302 */ /* 0x000e660000000000 */
[----:B------:R-:W3:Y:S01]  /*00d0*/  LDC R10, c[0x0][0x360] ;  /* 0x0000d800ff0a7b82 */ /* 0x000ee20000000800 */
[----:B0-----:R-:W-:-:S04]  /*00e0*/  FFMA R5, -R3, R2, 1 ;  /* 0x3f80000003057423 */ /* 0x001fc80000000102 */
[----:B------:R-:W-:-:S04]  /*00f0*/  FFMA R7, R2, R5, R2 ;  /* 0x0000000502077223 */ /* 0x000fc80000000002 */
[----:B------:R-:W-:Y:S01]  /*0100*/  FFMA R4, R0, R7, RZ ;  /* 0x0000000700047223 */ /* 0x000fe200000000ff */
[----:B--2---:R-:W-:-:S03]  /*0110*/  IMAD R5, R8, UR4, R9 ;  /* 0x0000000408057c24 */ /* 0x004fc6000f8e0209 */
[----:B------:R-:W-:-:S04]  /*0120*/  FFMA R6, -R3, R4, R0 ;  /* 0x0000000403067223 */ /* 0x000fc80000000100 */
[----:B------:R-:W-:Y:S01]  /*0130*/  FFMA R4, R7, R6, R4 ;  /* 0x0000000607047223 */ /* 0x000fe20000000004 */
[----:B---3--:R-:W-:Y:S01]  /*0140*/  IMAD R2, R10, UR5, R11 ;  /* 0x000000050a027c24 */ /* 0x008fe2000f8e020b */
[----:B-1----:R-:W-:Y:S06]  /*0150*/  @!P0 BRA `(.L_x_0) ;  /* 0x00000000000c8947 */ /* 0x002fec0003800000 */
[----:B------:R-:W-:-:S07]  /*0160*/  MOV R6, 0x180 ;  /* 0x0000018000067802 */ /* 0x000fce0000000f00 */
[----:B------:R-:W-:Y:S05]  /*0170*/  CALL.REL.NOINC `($__internal_0_$__cuda_sm3x_div_rn_noftz_f32_slowpath) ;  /* 0x0000000000d47944 */ /* 0x000fea0003c00000 */
[----:B------:R-:W-:-:S07]  /*0180*/  IMAD.MOV.U32 R4, RZ, RZ, R0 ;  /* 0x000000ffff047224 */ /* 0x000fce00078e0000 */
.L_x_0:
[----:B------:R-:W0:Y:S01]  /*0190*/  LDCU UR4, c[0x0][0x39c] ;  /* 0x00007380ff0477ac */ /* 0x000e220008000800 */
[----:B------:R-:W1:Y:S01]  /*01a0*/  LDC R0, c[0x0][0x38c] ;  /* 0x0000e300ff007b82 */ /* 0x000e620000000800 */
[----:B0-----:R-:W-:Y:S01]  /*01b0*/  I2FP.F32.S32 R3, UR4 ;  /* 0x0000000400037c45 */ /* 0x001fe20008201400 */
[----:B------:R-:W1:Y:S03]  /*01c0*/  LDCU UR4, c[0x0][0x384] ;  /* 0x00007080ff0477ac */ /* 0x000e660008000800 */
[----:B------:R-:W0:Y:S01]  /*01d0*/  MUFU.RCP R6, R3 ;  /* 0x0000000300067308 */ /* 0x000e220000001000 */
[----:B-1----:R-:W-:Y:S01]  /*01e0*/  FADD R0, -R0, UR4 ;  /* 0x0000000400007e21 */ /* 0x002fe20008000100 */
[----:B0-----:R-:W-:-:S06]  /*01f0*/  FFMA R7, -R3, R6, 1 ;  /* 0x3f80000003077423 */ /* 0x001fcc0000000106 */
[----:B------:R-:W0:Y:S01]  /*0200*/  FCHK P0, R0, R3 ;  /* 0x0000000300007302 */ /* 0x000e220000000000 */
[----:B------:R-:W-:-:S04]  /*0210*/  FFMA R7, R6, R7, R6 ;  /* 0x0000000706077223 */ /* 0x000fc80000000006 */
[----:B------:R-:W-:-:S04]  /*0220*/  FFMA R6, R0, R7, RZ ;  /* 0x0000000700067223 */ /* 0x000fc800000000ff */
[----:B------:R-:W-:-:S04]  /*0230*/  FFMA R8, -R3, R6, R0 ;  /* 0x0000000603087223 */ /* 0x000fc80000000100 */
[----:B------:R-:W-:Y:S01]  /*0240*/  FFMA R6, R7, R8, R6 ;  /* 0x0000000807067223 */ /* 0x000fe20000000006 */
[----:B0-----:R-:W-:Y:S06]  /*0250*/  @!P0 BRA `(.L_x_1) ;  /* 0x00000000000c8947 */ /* 0x001fec0003800000 */
[----:B------:R-:W-:-:S07]  /*0260*/  MOV R6, 0x280 ;  /* 0x0000028000067802 */ /* 0x000fce0000000f00 */
[----:B------:R-:W-:Y:S05]  /*0270*/  CALL.REL.NOINC `($__internal_0_$__cuda_sm3x_div_rn_noftz_f32_slowpath) ;  /* 0x0000000000947944 */ /* 0x000fea0003c00000 */
[----:B------:R-:W-:-:S07]  /*0280*/  IMAD.MOV.U32 R6, RZ, RZ, R0 ;  /* 0x000000ffff067224 */ /* 0x000fce00078e0000 */
.L_x_1:
[----:B------:R-:W0:Y:S01]  /*0290*/  LDCU UR6, c[0x0][0x3a0] ;  /* 0x00007400ff0677ac */ /* 0x000e220008000800 */
[----:B------:R-:W-:Y:S01]  /*02a0*/  I2FP.F32.S32 R3, R2 ;  /* 0x0000000200037245 */ /* 0x000fe20000201400 */
[----:B------:R-:W-:Y:S01]  /*02b0*/  IMAD.MOV.U32 R9, RZ, RZ, RZ ;  /* 0x000000ffff097224 */ /* 0x000fe200078e00ff */
[----:B------:R-:W-:Y:S01]  /*02c0*/  I2FP.F32.U32 R7, R5 ;  /* 0x0000000500077245 */ /* 0x000fe20000201000 */
[----:B------:R-:W1:Y:S01]  /*02d0*/  LDCU.64 UR8, c[0x0][0x388] ;  /* 0x00007100ff0877ac */ /* 0x000e620008000a00 */
[----:B------:R-:W2:Y:S01]  /*02e0*/  LDCU.64 UR4, c[0x0][0x358] ;  /* 0x00006b00ff0477ac */ /* 0x000ea20008000a00 */
[----:B0-----:R-:W-:Y:S01]  /*02f0*/  UISETP.GE.AND UP0, UPT, UR6, 0x1, UPT ;  /* 0x000000010600788c */ /* 0x001fe2000bf06270 */
[----:B-1----:R-:W-:Y:S01]  /*0300*/  FFMA R4, R3, R4, UR8 ;  /* 0x0000000803047e23 */ /* 0x002fe20008000004 */
[----:B------:R-:W-:-:S07]  /*0310*/  FFMA R6, R7, R6, UR9 ;  /* 0x0000000907067e23 */ /* 0x000fce0008000006 */
[----:B--2---:R-:W-:Y:S05]  /*0320*/  BRA.U !UP0, `(.L_x_2) ;  /* 0x0000000108507547 */ /* 0x004fea000b800000 */
[----:B------:R-:W-:Y:S01]  /*0330*/  BSSY.RECONVERGENT B0, `(.L_x_2) ;  /* 0x0000013000007945 */ /* 0x000fe20003800200 */
[----:B------:R-:W-:Y:S01]  /*0340*/  IMAD.MOV.U32 R9, RZ, RZ, RZ ;  /* 0x000000ffff097224 */ /* 0x000fe200078e00ff */
[----:B------:R-:W-:Y:S01]  /*0350*/  MOV R0, R6 ;  /* 0x0000000600007202 */ /* 0x000fe20000000f00 */
[----:B------:R-:W-:Y:S01]  /*0360*/  IMAD.MOV.U32 R3, RZ, RZ, R4 ;  /* 0x000000ffff037224 */ /* 0x000fe200078e0004 */
[----:B------:R-:W0:Y:S01]  /*0370*/  LDCU UR6, c[0x0][0x3a0] ;  /* 0x00007400ff0677ac */ /* 0x000e220008000800 */
[----:B------:R-:W1:Y:S05]  /*0380*/  LDCU UR7, c[0x0][0x3a0] ;  /* 0x00007400ff0777ac */ /* 0x000e6a0008000800 */
.L_x_4:
[----:B------:R-:W-:Y:S01]  /*0390*/  FMUL R8, R3, R3 ;  /* 0x0000000303087220 */ /* 0x000fe20000400000 */
[----:B------:R-:W-:-:S04]  /*03a0*/  FMUL R11, R0, R0 ;  /* 0x00000000000b7220 */ /* 0x000fc80000400000 */
[----:B------:R-:W-:-:S05]  /*03b0*/  FADD R7, R8, R11 ;  /* 0x0000000b08077221 */ /* 0x000fca0000000000 */
[----:B------:R-:W-:-:S13]  /*03c0*/  FSETP.GT.AND P0, PT, R7, 4, PT ;  /* 0x408000000700780b */ /* 0x000fda0003f04000 */
[----:B------:R-:W-:Y:S05]  /*03d0*/  @P0 BRA `(.L_x_3) ;  /* 0x0000000000200947 */ /* 0x000fea0003800000 */
[----:B------:R-:W-:Y:S02]  /*03e0*/  VIADD R9, R9, 0x1 ;  /* 0x0000000109097836 */ /* 0x000fe40000000000 */
[----:B------:R-:W-:Y:S01]  /*03f0*/  FADD R7, R3, R3 ;  /* 0x0000000303077221 */ /* 0x000fe20000000000 */
[----:B------:R-:W-:Y:S02]  /*0400*/  FADD R3, R8, -R11 ;  /* 0x8000000b08037221 */ /* 0x000fe40000000000 */
[----:B-1----:R-:W-:Y:S01]  /*0410*/  ISETP.NE.AND P0, PT, R9, UR7, PT ;  /* 0x0000000709007c0c */ /* 0x002fe2000bf05270 */
[----:B------:R-:W-:Y:S01]  /*0420*/  FFMA R0, R7, R0, R6 ;  /* 0x0000000007007223 */ /* 0x000fe20000000006 */
[----:B------:R-:W-:-:S11]  /*0430*/  FADD R3, R4, R3 ;  /* 0x0000000304037221 */ /* 0x000fd60000000000 */
[----:B------:R-:W-:Y:S05]  /*0440*/  @P0 BRA `(.L_x_4) ;  /* 0xfffffffc00d00947 */ /* 0x000fea000383ffff */
[----:B0-----:R-:W-:-:S07]  /*0450*/  IMAD.U32 R9, RZ, RZ, UR6 ;  /* 0x00000006ff097e24 */ /* 0x001fce000f8e00ff */
.L_x_3:
[----:B01----:R-:W-:Y:S05]  /*0460*/  BSYNC.RECONVERGENT B0 ;  /* 0x0000000000007941 */ /* 0x003fea0003800200 */
.L_x_2:
[----:B------:R-:W0:Y:S01]  /*0470*/  LDC.64 R6, c[0x0][0x390] ;  /* 0x0000e400ff067b82 */ /* 0x000e220000000a00 */
[----:B------:R-:W1:Y:S02]  /*0480*/  LDCU UR8, c[0x0][0x398] ;  /* 0x00007300ff0877ac */ /* 0x000e640008000800 */
[----:B-1----:R-:W-:-:S04]  /*0490*/  IMAD R3, R5, UR8, R2 ;  /* 0x0000000805037c24 */ /* 0x002fc8000f8e0202 */
[----:B0-----:R-:W-:-:S05]  /*04a0*/  IMAD.WIDE R2, R3, 0x4, R6 ;  /* 0x0000000403027825 */ /* 0x001fca00078e0206 */
[----:B------:R-:W-:Y:S01]  /*04b0*/  STG.E desc[UR4][R2.64], R9 ;  /* 0x0000000902007986 */ /* 0x000fe2000c101904 */
[----:B------:R-:W-:Y:S05]  /*04c0*/  EXIT ;  /* 0x000000000000794d */ /* 0x000fea0003800000 */
        .weak           $__internal_0_$__cuda_sm3x_div_rn_noftz_f32_slowpath
        .type           $__internal_0_$__cuda_sm3x_div_rn_noftz_f32_slowpath,@function
        .size           $__internal_0_$__cuda_sm3x_div_rn_noftz_f32_slowpath,(.L_x_14 - $__internal_0_$__cuda_sm3x_div_rn_noftz_f32_slowpath)
$__internal_0_$__cuda_sm3x_div_rn_noftz_f32_slowpath:
[----:B------:R-:W-:Y:S02]  /*04d0*/  SHF.R.U32.HI R8, RZ, 0x17, R3 ;  /* 0x00000017ff087819 */ /* 0x000fe40000011603 */
[----:B------:R-:W-:Y:S02]  /*04e0*/  SHF.R.U32.HI R7, RZ, 0x17, R0 ;  /* 0x00000017ff077819 */ /* 0x000fe40000011600 */
[----:B------:R-:W-:Y:S02]  /*04f0*/  LOP3.LUT R12, R8, 0xff, RZ, 0xc0, !PT ;  /* 0x000000ff080c7812 */ /* 0x000fe400078ec0ff */
[----:B------:R-:W-:-:S03]  /*0500*/  LOP3.LUT R10, R7, 0xff, RZ, 0xc0, !PT ;  /* 0x000000ff070a7812 */ /* 0x000fc600078ec0ff */
[----:B------:R-:W-:Y:S01]  /*0510*/  VIADD R9, R12, 0xffffffff ;  /* 0xffffffff0c097836 */ /* 0x000fe20000000000 */
[----:B------:R-:W-:-:S04]  /*0520*/  IADD3 R8, PT, PT, R10, -0x1, RZ ;  /* 0xffffffff0a087810 */ /* 0x000fc80007ffe0ff */
[----:B------:R-:W-:-:S04]  /*0530*/  ISETP.GT.U32.AND P0, PT, R9, 0xfd, PT ;  /* 0x000000fd0900780c */ /* 0x000fc80003f04070 */
[----:B------:R-:W-:-:S13]  /*0540*/  ISETP.GT.U32.OR P0, PT, R8, 0xfd, P0 ;  /* 0x000000fd0800780c */ /* 0x000fda0000704470 */
[----:B------:R-:W-:Y:S01]  /*0550*/  @!P0 IMAD.MOV.U32 R7, RZ, RZ, RZ ;  /* 0x000000ffff078224 */ /* 0x000fe200078e00ff */
[----:B------:R-:W-:Y:S06]  /*0560*/  @!P0 BRA `(.L_x_5) ;  /* 0x00000000005c8947 */ /* 0x000fec0003800000 */
[----:B------:R-:W-:Y:S02]  /*0570*/  FSETP.GTU.FTZ.AND P0, PT, |R0|, +INF , PT ;  /* 0x7f8000000000780b */ /* 0x000fe40003f1c200 */
[----:B------:R-:W-:-:S04]  /*0580*/  FSETP.GTU.FTZ.AND P1, PT, |R3|, +INF , PT ;  /* 0x7f8000000300780b */ /* 0x000fc80003f3c200 */
[----:B------:R-:W-:-:S13]  /*0590*/  PLOP3.LUT P0, PT, P0, P1, PT, 0xf8, 0x8f ;  /* 0x00000000008f781c */ /* 0x000fda0000703f70 */
[----:B------:R-:W-:Y:S05]  /*05a0*/  @P0 BRA `(.L_x_6) ;  /* 0x0000000400440947 */ /* 0x000fea0003800000 */
[----:B------:R-:W-:-:S13]  /*05b0*/  LOP3.LUT P0, RZ, R3, 0x7fffffff, R0, 0xc8, !PT ;  /* 0x7fffffff03ff7812 */ /* 0x000fda000780c800 */
[----:B------:R-:W-:Y:S05]  /*05c0*/  @!P0 BRA `(.L_x_7) ;  /* 0x0000000400348947 */ /* 0x000fea0003800000 */
[C---:B------:R-:W-:Y:S02]  /*05d0*/  FSETP.NEU.FTZ.AND P2, PT, |R0|.reuse, +INF , PT ;  /* 0x7f8000000000780b */ /* 0x040fe40003f5d200 */
[----:B------:R-:W-:Y:S02]  /*05e0*/  FSETP.NEU.FTZ.AND P1, PT, |R3|, +INF , PT ;  /* 0x7f8000000300780b */ /* 0x000fe40003f3d200 */
[----:B------:R-:W-:-:S11]  /*05f0*/  FSETP.NEU.FTZ.AND P0, PT, |R0|, +INF , PT ;  /* 0x7f8000000000780b */ /* 0x000fd60003f1d200 */
[----:B------:R-:W-:Y:S05]  /*0600*/  @!P1 BRA !P2, `(.L_x_7) ;  /* 0x0000000400249947 */ /* 0x000fea0005000000 */
[----:B------:R-:W-:-:S04]  /*0610*/  LOP3.LUT P2, RZ, R0, 0x7fffffff, RZ, 0xc0, !PT ;  /* 0x7fffffff00ff7812 */ /* 0x000fc8000784c0ff */
[----:B------:R-:W-:-:S13]  /*0620*/  PLOP3.LUT P1, PT, P1, P2, PT, 0x2f, 0xf2 ;  /* 0x0000000000f2781c */ /* 0x000fda0000f24577 */
[----:B------:R-:W-:Y:S05]  /*0630*/  @P1 BRA `(.L_x_8) ;  /* 0x0000000400101947 */ /* 0x000fea0003800000 */
[----:B------:R-:W-:-:S04]  /*0640*/  LOP3.LUT P1, RZ, R3, 0x7fffffff, RZ, 0xc0, !PT ;  /* 0x7fffffff03ff7812 */ /* 0x000fc8000782c0ff */
[----:B------:R-:W-:-:S13]  /*0650*/  PLOP3.LUT P0, PT, P0, P1, PT, 0x2f, 0xf2 ;  /* 0x0000000000f2781c */ /* 0x000fda0000702577 */
[----:B------:R-:W-:Y:S05]  /*0660*/  @P0 BRA `(.L_x_9) ;  /* 0x0000000000f80947 */ /* 0x000fea0003800000 */
[----:B------:R-:W-:Y:S02]  /*0670*/  ISETP.GE.AND P0, PT, R8, RZ, PT ;  /* 0x000000ff0800720c */ /* 0x000fe40003f06270 */
[----:B------:R-:W-:-:S11]  /*0680*/  ISETP.GE.AND P1, PT, R9, RZ, PT ;  /* 0x000000ff0900720c */ /* 0x000fd60003f26270 */
[----:B------:R-:W-:Y:S02]  /*0690*/  @P0 IMAD.MOV.U32 R7, RZ, RZ, RZ ;  /* 0x000000ffff070224 */ /* 0x000fe400078e00ff */
[----:B------:R-:W-:Y:S01]  /*06a0*/  @!P0 FFMA R0, R0, 1.84467440737095516160e+19, RZ ;  /* 0x5f80000000008823 */ /* 0x000fe200000000ff */
[----:B------:R-:W-:Y:S02]  /*06b0*/  @!P0 IMAD.MOV.U32 R7, RZ, RZ, -0x40 ;  /* 0xffffffc0ff078424 */ /* 0x000fe400078e00ff */
[----:B------:R-:W-:-:S03]  /*06c0*/  @!P1 FFMA R3, R3, 1.84467440737095516160e+19, RZ ;  /* 0x5f80000003039823 */ /* 0x000fc600000000ff */
[----:B------:R-:W-:-:S07]  /*06d0*/  @!P1 IADD3 R7, PT, PT, R7, 0x40, RZ ;  /* 0x0000004007079810 */ /* 0x000fce0007ffe0ff */
.L_x_5:
[----:B------:R-:W-:-:S05]  /*06e0*/  LEA R8, R12, 0xc0800000, 0x17 ;  /* 0xc08000000c087811 */ /* 0x000fca00078eb8ff */
[----:B------:R-:W-:Y:S02]  /*06f0*/  IMAD.IADD R8, R3, 0x1, -R8 ;  /* 0x0000000103087824 */ /* 0x000fe400078e0a08 */
[----:B------:R-:W-:Y:S02]  /*0700*/  VIADD R3, R10, 0xffffff81 ;  /* 0xffffff810a037836 */ /* 0x000fe40000000000 */
[----:B------:R0:W1:Y:S01]  /*0710*/  MUFU.RCP R9, R8 ;  /* 0x0000000800097308 */ /* 0x0000620000001000 */
[----:B------:R-:W-:Y:S01]  /*0720*/  FADD.FTZ R11, -R8, -RZ ;  /* 0x800000ff080b7221 */ /* 0x000fe20000010100 */
[C---:B------:R-:W-:Y:S01]  /*0730*/  IMAD R0, R3.reuse, -0x800000, R0 ;  /* 0xff80000003007824 */ /* 0x040fe200078e0200 */
[----:B0-----:R-:W-:-:S05]  /*0740*/  IADD3 R8, PT, PT, R3, 0x7f, -R12 ;  /* 0x0000007f03087810 */ /* 0x001fca0007ffe80c */
[----:B------:R-:W-:Y:S02]  /*0750*/  IMAD.IADD R8, R8, 0x1, R7 ;  /* 0x0000000108087824 */ /* 0x000fe400078e0207 */
[----:B-1----:R-:W-:-:S04]  /*0760*/  FFMA R10, R9, R11, 1 ;  /* 0x3f800000090a7423 */ /* 0x002fc8000000000b */
[----:B------:R-:W-:-:S04]  /*0770*/  FFMA R14, R9, R10, R9 ;  /* 0x0000000a090e7223 */ /* 0x000fc80000000009 */
[----:B------:R-:W-:-:S04]  /*0780*/  FFMA R9, R0, R14, RZ ;  /* 0x0000000e00097223 */ /* 0x000fc800000000ff */
[----:B------:R-:W-:-:S04]  /*0790*/  FFMA R10, R11, R9, R0 ;  /* 0x000000090b0a7223 */ /* 0x000fc80000000000 */
[----:B------:R-:W-:-:S04]  /*07a0*/  FFMA R9, R14, R10, R9 ;  /* 0x0000000a0e097223 */ /* 0x000fc80000000009 */
[----:B------:R-:W-:-:S04]  /*07b0*/  FFMA R10, R11, R9, R0 ;  /* 0x000000090b0a7223 */ /* 0x000fc80000000000 */
[----:B------:R-:W-:-:S05]  /*07c0*/  FFMA R0, R14, R10, R9 ;  /* 0x0000000a0e007223 */ /* 0x000fca0000000009 */
[----:B------:R-:W-:-:S04]  /*07d0*/  SHF.R.U32.HI R3, RZ, 0x17, R0 ;  /* 0x00000017ff037819 */ /* 0x000fc80000011600 */
[----:B------:R-:W-:-:S04]  /*07e0*/  LOP3.LUT R3, R3, 0xff, RZ, 0xc0, !PT ;  /* 0x000000ff03037812 */ /* 0x000fc800078ec0ff */
[----:B------:R-:W-:-:S05]  /*07f0*/  IADD3 R11, PT, PT, R3, R8, RZ ;  /* 0x00000008030b7210 */ /* 0x000fca0007ffe0ff */
[----:B------:R-:W-:-:S05]  /*0800*/  VIADD R3, R11, 0xffffffff ;  /* 0xffffffff0b037836 */ /* 0x000fca0000000000 */
[----:B------:R-:W-:-:S13]  /*0810*/  ISETP.GE.U32.AND P0, PT, R3, 0xfe, PT ;  /* 0x000000fe0300780c */ /* 0x000fda0003f06070 */
[----:B------:R-:W-:Y:S05]  /*0820*/  @!P0 BRA `(.L_x_10) ;  /* 0x0000000000808947 */ /* 0x000fea0003800000 */
[----:B------:R-:W-:-:S13]  /*0830*/  ISETP.GT.AND P0, PT, R11, 0xfe, PT ;  /* 0x000000fe0b00780c */ /* 0x000fda0003f04270 */
[----:B------:R-:W-:Y:S05]  /*0840*/  @P0 BRA `(.L_x_11) ;  /* 0x00000000006c0947 */ /* 0x000fea0003800000 */
[----:B------:R-:W-:-:S13]  /*0850*/  ISETP.GE.AND P0, PT, R11, 0x1, PT ;  /* 0x000000010b00780c */ /* 0x000fda0003f06270 */
[----:B------:R-:W-:Y:S05]  /*0860*/  @P0 BRA `(.L_x_12) ;  /* 0x0000000000980947 */ /* 0x000fea0003800000 */
[----:B------:R-:W-:Y:S02]  /*0870*/  ISETP.GE.AND P0, PT, R11, -0x18, PT ;  /* 0xffffffe80b00780c */ /* 0x000fe40003f06270 */
[----:B------:R-:W-:-:S11]  /*0880*/  LOP3.LUT R0, R0, 0x80000000, RZ, 0xc0, !PT ;  /* 0x8000000000007812 */ /* 0x000fd600078ec0ff */
[----:B------:R-:W-:Y:S05]  /*0890*/  @!P0 BRA `(.L_x_12) ;  /* 0x00000000008c8947 */ /* 0x000fea0003800000 */
[CCC-:B------:R-:W-:Y:S01]  /*08a0*/  FFMA.RZ R3, R14.reuse, R10.reuse, R9.reuse ;  /* 0x0000000a0e037223 */ /* 0x1c0fe2000000c009 */
[CCC-:B------:R-:W-:Y:S01]  /*08b0*/  FFMA.RM R8, R14.reuse, R10.reuse, R9.reuse ;  /* 0x0000000a0e087223 */ /* 0x1c0fe20000004009 */
[C---:B------:R-:W-:Y:S02]  /*08c0*/  ISETP.NE.AND P2, PT, R11.reuse, RZ, PT ;  /* 0x000000ff0b00720c */ /* 0x040fe40003f45270 */
[----:B------:R-:W-:Y:S02]  /*08d0*/  ISETP.NE.AND P1, PT, R11, RZ, PT ;  /* 0x000000ff0b00720c */ /* 0x000fe40003f25270 */
[----:B------:R-:W-:Y:S01]  /*08e0*/  LOP3.LUT R7, R3, 0x7fffff, RZ, 0xc0, !PT ;  /* 0x007fffff03077812 */ /* 0x000fe200078ec0ff */
[----:B------:R-:W-:Y:S01]  /*08f0*/  FFMA.RP R3, R14, R10, R9 ;  /* 0x0000000a0e037223 */ /* 0x000fe20000008009 */
[----:B------:R-:W-:Y:S02]  /*0900*/  VIADD R10, R11, 0x20 ;  /* 0x000000200b0a7836 */ /* 0x000fe40000000000 */
[----:B------:R-:W-:Y:S01]  /*0910*/  LOP3.LUT R7, R7, 0x800000, RZ, 0xfc, !PT ;  /* 0x0080000007077812 */ /* 0x000fe200078efcff */
[----:B------:R-:W-:Y:S01]  /*0920*/  IMAD.MOV R9, RZ, RZ, -R11 ;  /* 0x000000ffff097224 */ /* 0x000fe200078e0a0b */
[----:B------:R-:W-:-:S02]  /*0930*/  FSETP.NEU.FTZ.AND P0, PT, R3, R8, PT ;  /* 0x000000080300720b */ /* 0x000fc40003f1d000 */
[----:B------:R-:W-:Y:S02]  /*0940*/  SHF.L.U32 R10, R7, R10, RZ ;  /* 0x0000000a070a7219 */ /* 0x000fe400000006ff */
[----:B------:R-:W-:Y:S02]  /*0950*/  SEL R8, R9, RZ, P2 ;  /* 0x000000ff09087207 */ /* 0x000fe40001000000 */
[----:B------:R-:W-:Y:S02]  /*0960*/  ISETP.NE.AND P1, PT, R10, RZ, P1 ;  /* 0x000000ff0a00720c */ /* 0x000fe40000f25270 */
[----:B------:R-:W-:Y:S02]  /*0970*/  SHF.R.U32.HI R8, RZ, R8, R7 ;  /* 0x00000008ff087219 */ /* 0x000fe40000011607 */
[----:B------:R-:W-:Y:S02]  /*0980*/  PLOP3.LUT P0, PT, P0, P1, PT, 0xf8, 0x8f ;  /* 0x00000000008f781c */ /* 0x000fe40000703f70 */
[----:B------:R-:W-:-:S02]  /*0990*/  SHF.R.U32.HI R10, RZ, 0x1, R8 ;  /* 0x00000001ff0a7819 */ /* 0x000fc40000011608 */
[----:B------:R-:W-:-:S04]  /*09a0*/  SEL R3, RZ, 0x1, !P0 ;  /* 0x00000001ff037807 */ /* 0x000fc80004000000 */
[----:B------:R-:W-:-:S04]  /*09b0*/  LOP3.LUT R3, R3, 0x1, R10, 0xf8, !PT ;  /* 0x0000000103037812 */ /* 0x000fc800078ef80a */
[----:B------:R-:W-:-:S04]  /*09c0*/  LOP3.LUT R3, R3, R8, RZ, 0xc0, !PT ;  /* 0x0000000803037212 */ /* 0x000fc800078ec0ff */
[----:B------:R-:W-:-:S04]  /*09d0*/  IADD3 R3, PT, PT, R10, R3, RZ ;  /* 0x000000030a037210 */ /* 0x000fc80007ffe0ff */
[----:B------:R-:W-:Y:S01]  /*09e0*/  LOP3.LUT R0, R3, R0, RZ, 0xfc, !PT ;  /* 0x0000000003007212 */ /* 0x000fe200078efcff */
[----:B------:R-:W-:Y:S06]  /*09f0*/  BRA `(.L_x_12) ;  /* 0x0000000000347947 */ /* 0x000fec0003800000 */
.L_x_11:
[----:B------:R-:W-:-:S04]  /*0a00*/  LOP3.LUT R0, R0, 0x80000000, RZ, 0xc0, !PT ;  /* 0x8000000000007812 */ /* 0x000fc800078ec0ff */
[----:B------:R-:W-:Y:S01]  /*0a10*/  LOP3.LUT R0, R0, 0x7f800000, RZ, 0xfc, !PT ;  /* 0x7f80000000007812 */ /* 0x000fe200078efcff */
[----:B------:R-:W-:Y:S06]  /*0a20*/  BRA `(.L_x_12) ;  /* 0x0000000000287947 */ /* 0x000fec0003800000 */
.L_x_10:
[----:B------:R-:W-:Y:S01]  /*0a30*/  IMAD R0, R8, 0x800000, R0 ;  /* 0x0080000008007824 */ /* 0x000fe200078e0200 */
[----:B------:R-:W-:Y:S06]  /*0a40*/  BRA `(.L_x_12) ;  /* 0x0000000000207947 */ /* 0x000fec0003800000 */
.L_x_9:
[----:B------:R-:W-:-:S04]  /*0a50*/  LOP3.LUT R0, R3, 0x80000000, R0, 0x48, !PT ;  /* 0x8000000003007812 */ /* 0x000fc800078e4800 */
[----:B------:R-:W-:Y:S01]  /*0a60*/  LOP3.LUT R0, R0, 0x7f800000, RZ, 0xfc, !PT ;  /* 0x7f80000000007812 */ /* 0x000fe200078efcff */
[----:B------:R-:W-:Y:S06]  /*0a70*/  BRA `(.L_x_12) ;  /* 0x0000000000147947 */ /* 0x000fec0003800000 */
.L_x_8:
[----:B------:R-:W-:Y:S01]  /*0a80*/  LOP3.LUT R0, R3, 0x80000000, R0, 0x48, !PT ;  /* 0x8000000003007812 */ /* 0x000fe200078e4800 */
[----:B------:R-:W-:Y:S06]  /*0a90*/  BRA `(.L_x_12) ;  /* 0x00000000000c7947 */ /* 0x000fec0003800000 */
.L_x_7:
[----:B------:R-:W0:Y:S01]  /*0aa0*/  MUFU.RSQ R0, -QNAN ;  /* 0xffc0000000007908 */ /* 0x000e220000001400 */
[----:B------:R-:W-:Y:S05]  /*0ab0*/  BRA `(.L_x_12) ;  /* 0x0000000000047947 */ /* 0x000fea0003800000 */
.L_x_6:
[----:B------:R-:W-:-:S07]  /*0ac0*/  FADD.FTZ R0, R0, R3 ;  /* 0x0000000300007221 */ /* 0x000fce0000010000 */
.L_x_12:
[----:B------:R-:W-:-:S04]  /*0ad0*/  IMAD.MOV.U32 R7, RZ, RZ, 0x0 ;  /* 0x00000000ff077424 */ /* 0x000fc800078e00ff */
[----:B0-----:R-:W-:Y:S05]  /*0ae0*/  RET.REL.NODEC R6 `(_Z12mandelKernelffffPiiii) ;  /* 0xfffffff406447950 */ /* 0x001fea0003c3ffff */
.L_x_13:
[----:B------:R-:W-:-:S00]  /*0af0*/  BRA `(.L_x_13) ;  /* 0xfffffffc00fc7947 */ /* 0x000fc0000383ffff */
[----:B------:R-:W-:-:S00]  /*0b00*/  NOP ;  /* 0x0000000000007918 */ /* 0x000fc00000000000 */
[----:B------:R-:W-:-:S00]  /*0b10*/  NOP ;  /* 0x0000000000007918 */ /* 0x000fc00000000000 */
[----:B------:R-:W-:-:S00]  /*0b20*/  NOP ;  /* 0x0000000000007918 */ /* 0x000fc00000000000 */
[----:B------:R-:W-:-:S00]  /*0b30*/  NOP ;  /* 0x0000000000007918 */ /* 0x000fc00000000000 */
[----:B------:R-:W-:-:S00]  /*0b40*/  NOP ;  /* 0x0000000000007918 */ /* 0x000fc00000000000 */
[----:B------:R-:W-:-:S00]  /*0b50*/  NOP ;  /* 0x0000000000007918 */ /* 0x000fc00000000000 */
[----:B------:R-:W-:-:S00]  /*0b60*/  NOP ;  /* 0x0000000000007918 */ /* 0x000fc00000000000 */
[----:B------:R-:W-:-:S00]  /*0b70*/  NOP ;  /* 0x0000000000007918 */ /* 0x000fc00000000000 */
.L_x_14:


//--------------------- .nv.shared.reserved.0     --------------------------
	.section	.nv.shared.reserved.0,"aw",@nobits
	.weak		__nv_reservedSMEM_offset_0_alias
	.size		__nv_reservedSMEM_offset_0_alias, 0, 64
	.other		__nv_reservedSMEM_offset_0_alias,@"STO_CUDA_RESERVED_SHARED STV_DEFAULT"
__nv_reservedSMEM_offset_0_alias:
	.zero		0
	.zero		64


//--------------------- .nv.constant0._Z12mandelKernelffffPiiii --------------------------
	.section	.nv.constant0._Z12mandelKernelffffPiiii,"a",@progbits
	.sectionflags	@""
	.align	4
.nv.constant0._Z12mandelKernelffffPiiii:
	.zero		932


//--------------------- SYMBOLS --------------------------

	.type		.nv.reservedSmem.offset0,@object
	.size		.nv.reservedSmem.offset0,0x4
